//
// Generated by NVIDIA NVVM Compiler
//
// Compiler Build ID: CL-36424714
// Cuda compilation tools, release 13.0, V13.0.88
// Based on NVVM 20.0.0
//

.version 9.0
.target sm_100
.address_size 64

	// .globl	_Z20transposeBatch_try01PKfPfiii
.extern .shared .align 16 .b8 tile[];

.visible .entry _Z20transposeBatch_try01PKfPfiii(
	.param .u64 .ptr .align 1 _Z20transposeBatch_try01PKfPfiii_param_0,
	.param .u64 .ptr .align 1 _Z20transposeBatch_try01PKfPfiii_param_1,
	.param .u32 _Z20transposeBatch_try01PKfPfiii_param_2,
	.param .u32 _Z20transposeBatch_try01PKfPfiii_param_3,
	.param .u32 _Z20transposeBatch_try01PKfPfiii_param_4
)
{
	.reg .pred 	%p<13>;
	.reg .b32 	%r<38>;
	.reg .b32 	%f<31>;
	.reg .b64 	%rd<68>;

	ld.param.u64 	%rd12, [_Z20transposeBatch_try01PKfPfiii_param_0];
	ld.param.u64 	%rd13, [_Z20transposeBatch_try01PKfPfiii_param_1];
	ld.param.u32 	%r21, [_Z20transposeBatch_try01PKfPfiii_param_2];
	ld.param.u32 	%r24, [_Z20transposeBatch_try01PKfPfiii_param_3];
	ld.param.u32 	%r23, [_Z20transposeBatch_try01PKfPfiii_param_4];
	cvta.to.global.u64 	%rd1, %rd13;
	cvta.to.global.u64 	%rd2, %rd12;
	mov.u32 	%r1, %ntid.x;
	mov.u32 	%r25, %ctaid.x;
	mov.u32 	%r2, %tid.x;
	mad.lo.s32 	%r3, %r1, %r25, %r2;
	mov.u32 	%r26, %ntid.y;
	mov.u32 	%r27, %ctaid.y;
	mov.u32 	%r4, %tid.y;
	mad.lo.s32 	%r28, %r26, %r27, %r4;
	mul.lo.s32 	%r29, %r23, %r24;
	cvt.s64.s32 	%rd3, %r29;
	setp.ge.u32 	%p1, %r3, %r23;
	setp.ge.u32 	%p2, %r28, %r24;
	or.pred  	%p3, %p1, %p2;
	@%p3 bra 	$L__BB0_13;
	mad.lo.s32 	%r6, %r23, %r28, %r3;
	mad.lo.s32 	%r7, %r24, %r3, %r28;
	mad.lo.s32 	%r8, %r4, %r1, %r2;
	setp.lt.s32 	%p4, %r21, 1;
	@%p4 bra 	$L__BB0_13;
	cvt.u64.u32 	%rd4, %r6;
	shl.b32 	%r31, %r8, 2;
	mov.u32 	%r32, tile;
	add.s32 	%r9, %r32, %r31;
	cvt.u64.u32 	%rd5, %r7;
	and.b32  	%r10, %r21, 7;
	setp.lt.u32 	%p5, %r21, 8;
	mov.b32 	%r36, 0;
	@%p5 bra 	$L__BB0_5;
	and.b32  	%r36, %r21, 2147483640;
	neg.s32 	%r34, %r36;
	shl.b64 	%rd15, %rd5, 2;
	add.s64 	%rd6, %rd1, %rd15;
	shl.b64 	%rd7, %rd3, 5;
	shl.b64 	%rd16, %rd4, 2;
	add.s64 	%rd8, %rd2, %rd16;
	shl.b64 	%rd9, %rd3, 2;
	mov.b64 	%rd67, 0;
$L__BB0_4:
	.pragma "nounroll";
	add.s64 	%rd17, %rd8, %rd67;
	ld.global.nc.f32 	%f1, [%rd17];
	st.shared.f32 	[%r9], %f1;
	bar.sync 	0;
	ld.shared.f32 	%f2, [%r9];
	add.s64 	%rd18, %rd6, %rd67;
	st.global.f32 	[%rd18], %f2;
	add.s64 	%rd19, %rd17, %rd9;
	ld.global.nc.f32 	%f3, [%rd19];
	st.shared.f32 	[%r9], %f3;
	bar.sync 	0;
	ld.shared.f32 	%f4, [%r9];
	add.s64 	%rd20, %rd18, %rd9;
	st.global.f32 	[%rd20], %f4;
	add.s64 	%rd21, %rd19, %rd9;
	ld.global.nc.f32 	%f5, [%rd21];
	st.shared.f32 	[%r9], %f5;
	bar.sync 	0;
	ld.shared.f32 	%f6, [%r9];
	add.s64 	%rd22, %rd20, %rd9;
	st.global.f32 	[%rd22], %f6;
	add.s64 	%rd23, %rd21, %rd9;
	ld.global.nc.f32 	%f7, [%rd23];
	st.shared.f32 	[%r9], %f7;
	bar.sync 	0;
	ld.shared.f32 	%f8, [%r9];
	add.s64 	%rd24, %rd22, %rd9;
	st.global.f32 	[%rd24], %f8;
	add.s64 	%rd25, %rd23, %rd9;
	ld.global.nc.f32 	%f9, [%rd25];
	st.shared.f32 	[%r9], %f9;
	bar.sync 	0;
	ld.shared.f32 	%f10, [%r9];
	add.s64 	%rd26, %rd24, %rd9;
	st.global.f32 	[%rd26], %f10;
	add.s64 	%rd27, %rd25, %rd9;
	ld.global.nc.f32 	%f11, [%rd27];
	st.shared.f32 	[%r9], %f11;
	bar.sync 	0;
	ld.shared.f32 	%f12, [%r9];
	add.s64 	%rd28, %rd26, %rd9;
	st.global.f32 	[%rd28], %f12;
	add.s64 	%rd29, %rd27, %rd9;
	ld.global.nc.f32 	%f13, [%rd29];
	st.shared.f32 	[%r9], %f13;
	bar.sync 	0;
	ld.shared.f32 	%f14, [%r9];
	add.s64 	%rd30, %rd28, %rd9;
	st.global.f32 	[%rd30], %f14;
	add.s64 	%rd31, %rd29, %rd9;
	ld.global.nc.f32 	%f15, [%rd31];
	st.shared.f32 	[%r9], %f15;
	bar.sync 	0;
	ld.shared.f32 	%f16, [%r9];
	add.s64 	%rd32, %rd30, %rd9;
	st.global.f32 	[%rd32], %f16;
	add.s32 	%r34, %r34, 8;
	add.s64 	%rd67, %rd67, %rd7;
	setp.ne.s32 	%p6, %r34, 0;
	@%p6 bra 	$L__BB0_4;
$L__BB0_5:
	setp.eq.s32 	%p7, %r10, 0;
	@%p7 bra 	$L__BB0_13;
	and.b32  	%r16, %r21, 3;
	setp.lt.u32 	%p8, %r10, 4;
	@%p8 bra 	$L__BB0_8;
	cvt.u64.u32 	%rd33, %r36;
	mul.lo.s64 	%rd34, %rd33, %rd3;
	add.s64 	%rd35, %rd34, %rd4;
	shl.b64 	%rd36, %rd35, 2;
	add.s64 	%rd37, %rd2, %rd36;
	ld.global.nc.f32 	%f17, [%rd37];
	st.shared.f32 	[%r9], %f17;
	bar.sync 	0;
	ld.shared.f32 	%f18, [%r9];
	add.s64 	%rd38, %rd34, %rd5;
	shl.b64 	%rd39, %rd38, 2;
	add.s64 	%rd40, %rd1, %rd39;
	st.global.f32 	[%rd40], %f18;
	shl.b64 	%rd41, %rd3, 2;
	add.s64 	%rd42, %rd37, %rd41;
	ld.global.nc.f32 	%f19, [%rd42];
	st.shared.f32 	[%r9], %f19;
	bar.sync 	0;
	ld.shared.f32 	%f20, [%r9];
	add.s64 	%rd43, %rd40, %rd41;
	st.global.f32 	[%rd43], %f20;
	add.s64 	%rd44, %rd42, %rd41;
	ld.global.nc.f32 	%f21, [%rd44];
	st.shared.f32 	[%r9], %f21;
	bar.sync 	0;
	ld.shared.f32 	%f22, [%r9];
	add.s64 	%rd45, %rd43, %rd41;
	st.global.f32 	[%rd45], %f22;
	add.s64 	%rd46, %rd44, %rd41;
	ld.global.nc.f32 	%f23, [%rd46];
	st.shared.f32 	[%r9], %f23;
	bar.sync 	0;
	ld.shared.f32 	%f24, [%r9];
	add.s64 	%rd47, %rd45, %rd41;
	st.global.f32 	[%rd47], %f24;
	add.s32 	%r36, %r36, 4;
$L__BB0_8:
	setp.eq.s32 	%p9, %r16, 0;
	@%p9 bra 	$L__BB0_13;
	setp.eq.s32 	%p10, %r16, 1;
	@%p10 bra 	$L__BB0_11;
	cvt.u64.u32 	%rd48, %r36;
	mul.lo.s64 	%rd49, %rd48, %rd3;
	add.s64 	%rd50, %rd49, %rd4;
	shl.b64 	%rd51, %rd50, 2;
	add.s64 	%rd52, %rd2, %rd51;
	ld.global.nc.f32 	%f25, [%rd52];
	st.shared.f32 	[%r9], %f25;
	bar.sync 	0;
	ld.shared.f32 	%f26, [%r9];
	add.s64 	%rd53, %rd49, %rd5;
	shl.b64 	%rd54, %rd53, 2;
	add.s64 	%rd55, %rd1, %rd54;
	st.global.f32 	[%rd55], %f26;
	shl.b64 	%rd56, %rd3, 2;
	add.s64 	%rd57, %rd52, %rd56;
	ld.global.nc.f32 	%f27, [%rd57];
	st.shared.f32 	[%r9], %f27;
	bar.sync 	0;
	ld.shared.f32 	%f28, [%r9];
	add.s64 	%rd58, %rd55, %rd56;
	st.global.f32 	[%rd58], %f28;
	add.s32 	%r36, %r36, 2;
$L__BB0_11:
	and.b32  	%r33, %r21, 1;
	setp.eq.b32 	%p11, %r33, 1;
	not.pred 	%p12, %p11;
	@%p12 bra 	$L__BB0_13;
	cvt.u64.u32 	%rd59, %r36;
	mul.lo.s64 	%rd60, %rd59, %rd3;
	add.s64 	%rd61, %rd60, %rd4;
	shl.b64 	%rd62, %rd61, 2;
	add.s64 	%rd63, %rd2, %rd62;
	ld.global.nc.f32 	%f29, [%rd63];
	st.shared.f32 	[%r9], %f29;
	bar.sync 	0;
	ld.shared.f32 	%f30, [%r9];
	add.s64 	%rd64, %rd60, %rd5;
	shl.b64 	%rd65, %rd64, 2;
	add.s64 	%rd66, %rd1, %rd65;
	st.global.f32 	[%rd66], %f30;
$L__BB0_13:
	ret;

}


// ===== COMPILED SASS (sm_100) =====

	.target	sm_100

	.elftype	@"ET_EXEC"


//--------------------- .note.nv.tkinfo           --------------------------
	.section	.note.nv.tkinfo,"",@"SHT_NOTE"
	.sectionflags	@"SHF_NOTE_NV_TKINFO"
	.tkinfo
        /*0018*/ 	.word	0x00000002
        /*0030*/ 	.string	""
        /*0030*/ 	.string	"ptxas"
        /*0030*/ 	.string	"Cuda compilation tools, release 13.0, V13.0.88"
        /*0030*/ 	.string	"Build cuda_13.0.r13.0/compiler.36424714_0"
        /*0030*/ 	.string	"-arch sm_100 -m 64 "



//--------------------- .note.nv.cuinfo           --------------------------
	.section	.note.nv.cuinfo,"",@"SHT_NOTE"
	.sectionflags	@"SHF_NOTE_NV_CUINFO"
        /*0018*/ 	.short	0x0002
        /*001a*/ 	.short	0x0064
        /*001c*/ 	.short	0x0082
	.zero		2


//--------------------- .nv.info                  --------------------------
	.section	.nv.info,"",@"SHT_CUDA_INFO"
	.align	4


	//----- nvinfo : EIATTR_REGCOUNT
	.align		4
        /*0000*/ 	.byte	0x04, 0x2f
        /*0002*/ 	.short	(.L_1 - .L_0)
	.align		4
.L_0:
        /*0004*/ 	.word	index@(_Z20transposeBatch_try01PKfPfiii)
        /*0008*/ 	.word	0x00000020


	//----- nvinfo : EIATTR_FRAME_SIZE
	.align		4
.L_1:
        /*000c*/ 	.byte	0x04, 0x11
        /*000e*/ 	.short	(.L_3 - .L_2)
	.align		4
.L_2:
        /*0010*/ 	.word	index@(_Z20transposeBatch_try01PKfPfiii)
        /*0014*/ 	.word	0x00000000


	//----- nvinfo : EIATTR_MIN_STACK_SIZE
	.align		4
.L_3:
        /*0018*/ 	.byte	0x04, 0x12
        /*001a*/ 	.short	(.L_5 - .L_4)
	.align		4
.L_4:
        /*001c*/ 	.word	index@(_Z20transposeBatch_try01PKfPfiii)
        /*0020*/ 	.word	0x00000000
.L_5:


//--------------------- .nv.compat                --------------------------
	.section	.nv.compat,"",@"SHT_CUDA_COMPAT_INFO"
	.align	4
        /*0000*/ 	.byte	0x02, 0x09, 0x00, 0x00, 0x02, 0x02, 0x01, 0x00, 0x02, 0x05, 0x05, 0x00, 0x03, 0x07, 0x01, 0x01
        /*0010*/ 	.byte	0x02, 0x03, 0x00, 0x00, 0x02, 0x06, 0x01, 0x00, 0x04, 0x0b, 0x08, 0x00, 0x09, 0x00, 0x00, 0x00
        /*0020*/ 	.byte	0x00, 0x00, 0x00, 0x00


//--------------------- .nv.info._Z20transposeBatch_try01PKfPfiii --------------------------
	.section	.nv.info._Z20transposeBatch_try01PKfPfiii,"",@"SHT_CUDA_INFO"
	.sectionflags	@""
	.align	4


	//----- nvinfo : EIATTR_CUDA_API_VERSION
	.align		4
        /*0000*/ 	.byte	0x04, 0x37
        /*0002*/ 	.short	(.L_7 - .L_6)
.L_6:
        /*0004*/ 	.word	0x00000082


	//----- nvinfo : EIATTR_KPARAM_INFO
	.align		4
.L_7:
        /*0008*/ 	.byte	0x04, 0x17
        /*000a*/ 	.short	(.L_9 - .L_8)
.L_8:
        /*000c*/ 	.word	0x00000000
        /*0010*/ 	.short	0x0004
        /*0012*/ 	.short	0x0018
        /*0014*/ 	.byte	0x00, 0xf0, 0x11, 0x00


	//----- nvinfo : EIATTR_KPARAM_INFO
	.align		4
.L_9:
        /*0018*/ 	.byte	0x04, 0x17
        /*001a*/ 	.short	(.L_11 - .L_10)
.L_10:
        /*001c*/ 	.word	0x00000000
        /*0020*/ 	.short	0x0003
        /*0022*/ 	.short	0x0014
        /*0024*/ 	.byte	0x00, 0xf0, 0x11, 0x00


	//----- nvinfo : EIATTR_KPARAM_INFO
	.align		4
.L_11:
        /*0028*/ 	.byte	0x04, 0x17
        /*002a*/ 	.short	(.L_13 - .L_12)
.L_12:
        /*002c*/ 	.word	0x00000000
        /*0030*/ 	.short	0x0002
        /*0032*/ 	.short	0x0010
        /*0034*/ 	.byte	0x00, 0xf0, 0x11, 0x00


	//----- nvinfo : EIATTR_KPARAM_INFO
	.align		4
.L_13:
        /*0038*/ 	.byte	0x04, 0x17
        /*003a*/ 	.short	(.L_15 - .L_14)
.L_14:
        /*003c*/ 	.word	0x00000000
        /*0040*/ 	.short	0x0001
        /*0042*/ 	.short	0x0008
        /*0044*/ 	.byte	0x00, 0xf5, 0x21, 0x00


	//----- nvinfo : EIATTR_KPARAM_INFO
	.align		4
.L_15:
        /*0048*/ 	.byte	0x04, 0x17
        /*004a*/ 	.short	(.L_17 - .L_16)
.L_16:
        /*004c*/ 	.word	0x00000000
        /*0050*/ 	.short	0x0000
        /*0052*/ 	.short	0x0000
        /*0054*/ 	.byte	0x00, 0xf5, 0x21, 0x00


	//----- nvinfo : EIATTR_SPARSE_MMA_MASK
	.align		4
.L_17:
        /*0058*/ 	.byte	0x03, 0x50
        /*005a*/ 	.short	0x0000


	//----- nvinfo : EIATTR_MAXREG_COUNT
	.align		4
        /*005c*/ 	.byte	0x03, 0x1b
        /*005e*/ 	.short	0x00ff


	//----- nvinfo : EIATTR_NUM_BARRIERS
	.align		4
        /*0060*/ 	.byte	0x02, 0x4c
        /*0062*/ 	.byte	0x01
	.zero		1


	//----- nvinfo : EIATTR_MERCURY_ISA_VERSION
	.align		4
        /*0064*/ 	.byte	0x03, 0x5f
        /*0066*/ 	.short	0x0101


	//----- nvinfo : EIATTR_VRC_CTA_INIT_COUNT
	.align		4
        /*0068*/ 	.byte	0x02, 0x4a
	.zero		1
	.zero		1


	//----- nvinfo : EIATTR_EXIT_INSTR_OFFSETS
	.align		4
        /*006c*/ 	.byte	0x04, 0x1c
        /*006e*/ 	.short	(.L_19 - .L_18)


	//   ....[0]....
.L_18:
        /*0070*/ 	.word	0x000000d0


	//   ....[1]....
        /*0074*/ 	.word	0x00000110


	//   ....[2]....
        /*0078*/ 	.word	0x00000790


	//   ....[3]....
        /*007c*/ 	.word	0x00000ae0


	//   ....[4]....
        /*0080*/ 	.word	0x00000d30


	//   ....[5]....
        /*0084*/ 	.word	0x00000e70


	//----- nvinfo : EIATTR_CBANK_PARAM_SIZE
	.align		4
.L_19:
        /*0088*/ 	.byte	0x03, 0x19
        /*008a*/ 	.short	0x001c


	//----- nvinfo : EIATTR_PARAM_CBANK
	.align		4
        /*008c*/ 	.byte	0x04, 0x0a
        /*008e*/ 	.short	(.L_21 - .L_20)
	.align		4
.L_20:
        /*0090*/ 	.word	index@(.nv.constant0._Z20transposeBatch_try01PKfPfiii)
        /*0094*/ 	.short	0x0380
        /*0096*/ 	.short	0x001c


	//----- nvinfo : EIATTR_SW_WAR
	.align		4
.L_21:
        /*0098*/ 	.byte	0x04, 0x36
        /*009a*/ 	.short	(.L_23 - .L_22)
.L_22:
        /*009c*/ 	.word	0x00000008
.L_23:


//--------------------- .nv.callgraph             --------------------------
	.section	.nv.callgraph,"",@"SHT_CUDA_CALLGRAPH"
	.align	4
	.sectionentsize	8
	.align		4
        /*0000*/ 	.word	0x00000000
	.align		4
        /*0004*/ 	.word	0xffffffff
	.align		4
        /*0008*/ 	.word	0x00000000
	.align		4
        /*000c*/ 	.word	0xfffffffe
	.align		4
        /*0010*/ 	.word	0x00000000
	.align		4
        /*0014*/ 	.word	0xfffffffd
	.align		4
        /*0018*/ 	.word	0x00000000
	.align		4
        /*001c*/ 	.word	0xfffffffc


//--------------------- .text._Z20transposeBatch_try01PKfPfiii --------------------------
	.section	.text._Z20transposeBatch_try01PKfPfiii,"ax",@progbits
	.align	128
        .global         _Z20transposeBatch_try01PKfPfiii
        .type           _Z20transposeBatch_try01PKfPfiii,@function
        .size           _Z20transposeBatch_try01PKfPfiii,(.L_x_5 - _Z20transposeBatch_try01PKfPfiii)
        .other          _Z20transposeBatch_try01PKfPfiii,@"STO_CUDA_ENTRY STV_DEFAULT"
_Z20transposeBatch_try01PKfPfiii:
.text._Z20transposeBatch_try01PKfPfiii:
[----:B------:R-:W-:Y:S01]  /*0000*/  LDC R1, c[0x0][0x37c] ;  /* 0x0000df00ff017b82 */ /* 0x000fe20000000800 */
[----:B------:R-:W0:Y:S01]  /*0010*/  S2R R17, SR_CTAID.Y ;  /* 0x0000000000117919 */ /* 0x000e220000002600 */
[----:B------:R-:W1:Y:S01]  /*0020*/  LDCU UR4, c[0x0][0x360] ;  /* 0x00006c00ff0477ac */ /* 0x000e620008000800 */
[----:B------:R-:W0:Y:S01]  /*0030*/  S2R R4, SR_TID.Y ;  /* 0x0000000000047919 */ /* 0x000e220000002200 */
[----:B------:R-:W0:Y:S01]  /*0040*/  LDCU UR5, c[0x0][0x364] ;  /* 0x00006c80ff0577ac */ /* 0x000e220008000800 */
[----:B------:R-:W1:Y:S01]  /*0050*/  S2R R16, SR_CTAID.X ;  /* 0x0000000000107919 */ /* 0x000e620000002500 */
[----:B------:R-:W2:Y:S01]  /*0060*/  LDCU UR7, c[0x0][0x394] ;  /* 0x00007280ff0777ac */ /* 0x000ea20008000800 */
[----:B------:R-:W1:Y:S01]  /*0070*/  S2R R3, SR_TID.X ;  /* 0x0000000000037919 */ /* 0x000e620000002100 */
[----:B------:R-:W3:Y:S01]  /*0080*/  LDCU UR8, c[0x0][0x398] ;  /* 0x00007300ff0877ac */ /* 0x000ee20008000800 */
[----:B0-----:R-:W-:-:S05]  /*0090*/  IMAD R17, R17, UR5, R4 ;  /* 0x0000000511117c24 */ /* 0x001fca000f8e0204 */
[----:B--2---:R-:W-:Y:S01]  /*00a0*/  ISETP.GE.U32.AND P0, PT, R17, UR7, PT ;  /* 0x0000000711007c0c */ /* 0x004fe2000bf06070 */
[----:B-1----:R-:W-:-:S05]  /*00b0*/  IMAD R16, R16, UR4, R3 ;  /* 0x0000000410107c24 */ /* 0x002fca000f8e0203 */
[----:B---3--:R-:W-:-:S13]  /*00c0*/  ISETP.GE.U32.OR P0, PT, R16, UR8, P0 ;  /* 0x0000000810007c0c */ /* 0x008fda0008706470 */
[----:B------:R-:W-:Y:S05]  /*00d0*/  @P0 EXIT ;  /* 0x000000000000094d */ /* 0x000fea0003800000 */
[----:B------:R-:W0:Y:S01]  /*00e0*/  LDC R0, c[0x0][0x390] ;  /* 0x0000e400ff007b82 */ /* 0x000e220000000800 */
[----:B------:R-:W-:Y:S01]  /*00f0*/  IMAD R4, R4, UR4, R3 ;  /* 0x0000000404047c24 */ /* 0x000fe2000f8e0203 */
[----:B0-----:R-:W-:-:S13]  /*0100*/  ISETP.GE.AND P0, PT, R0, 0x1, PT ;  /* 0x000000010000780c */ /* 0x001fda0003f06270 */
[----:B------:R-:W-:Y:S05]  /*0110*/  @!P0 EXIT ;  /* 0x000000000000894d */ /* 0x000fea0003800000 */
[----:B------:R-:W0:Y:S01]  /*0120*/  S2UR UR5, SR_CgaCtaId ;  /* 0x00000000000579c3 */ /* 0x000e220000008800 */
[C---:B------:R-:W-:Y:S01]  /*0130*/  ISETP.GE.U32.AND P1, PT, R0.reuse, 0x8, PT ;  /* 0x000000080000780c */ /* 0x040fe20003f26070 */
[----:B------:R-:W-:Y:S01]  /*0140*/  UMOV UR4, 0x400 ;  /* 0x0000040000047882 */ /* 0x000fe20000000000 */
[----:B------:R-:W-:Y:S02]  /*0150*/  UIMAD UR6, UR7, UR8, URZ ;  /* 0x00000008070672a4 */ /* 0x000fe4000f8e02ff */
[----:B------:R-:W-:Y:S01]  /*0160*/  IMAD R14, R17, UR8, R16 ;  /* 0x00000008110e7c24 */ /* 0x000fe2000f8e0210 */
[----:B------:R-:W-:Y:S01]  /*0170*/  LOP3.LUT R2, R0, 0x7, RZ, 0xc0, !PT ;  /* 0x0000000700027812 */ /* 0x000fe200078ec0ff */
[----:B------:R-:W-:Y:S01]  /*0180*/  IMAD R16, R16, UR7, R17 ;  /* 0x0000000710107c24 */ /* 0x000fe2000f8e0211 */
[----:B------:R-:W1:Y:S01]  /*0190*/  LDCU.64 UR8, c[0x0][0x358] ;  /* 0x00006b00ff0877ac */ /* 0x000e620008000a00 */
[----:B------:R-:W-:Y:S01]  /*01a0*/  IMAD.MOV.U32 R3, RZ, RZ, RZ ;  /* 0x000000ffff037224 */ /* 0x000fe200078e00ff */
[----:B------:R-:W-:Y:S01]  /*01b0*/  ISETP.NE.AND P0, PT, R2, RZ, PT ;  /* 0x000000ff0200720c */ /* 0x000fe20003f05270 */
[----:B------:R-:W-:-:S02]  /*01c0*/  USHF.R.S32.HI UR7, URZ, 0x1f, UR6 ;  /* 0x0000001fff077899 */ /* 0x000fc40008011406 */
[----:B0-----:R-:W-:-:S06]  /*01d0*/  ULEA UR4, UR5, UR4, 0x18 ;  /* 0x0000000405047291 */ /* 0x001fcc000f8ec0ff */
[----:B------:R-:W-:Y:S01]  /*01e0*/  LEA R4, R4, UR4, 0x2 ;  /* 0x0000000404047c11 */ /* 0x000fe2000f8e10ff */
[----:B-1----:R-:W-:Y:S06]  /*01f0*/  @!P1 BRA `(.L_x_0) ;  /* 0x0000000400649947 */ /* 0x002fec0003800000 */
[----:B------:R-:W0:Y:S01]  /*0200*/  LDCU.128 UR16, c[0x0][0x380] ;  /* 0x00007000ff1077ac */ /* 0x000e220008000c00 */
[----:B------:R-:W-:Y:S01]  /*0210*/  LOP3.LUT R3, R0, 0x7ffffff8, RZ, 0xc0, !PT ;  /* 0x7ffffff800037812 */ /* 0x000fe200078ec0ff */
[----:B------:R-:W-:-:S04]  /*0220*/  USHF.L.U64.HI UR12, UR6, 0x5, UR7 ;  /* 0x00000005060c7899 */ /* 0x000fc80008010207 */
[----:B------:R-:W-:Y:S01]  /*0230*/  IMAD.MOV R9, RZ, RZ, -R3 ;  /* 0x000000ffff097224 */ /* 0x000fe200078e0a03 */
[----:B------:R-:W-:Y:S02]  /*0240*/  USHF.L.U64.HI UR11, UR6, 0x2, UR7 ;  /* 0x00000002060b7899 */ /* 0x000fe40008010207 */
[----:B------:R-:W-:Y:S01]  /*0250*/  USHF.L.U32 UR10, UR6, 0x2, URZ ;  /* 0x00000002060a7899 */ /* 0x000fe200080006ff */
[----:B------:R-:W-:Y:S01]  /*0260*/  UMOV UR4, URZ ;  /* 0x000000ff00047c82 */ /* 0x000fe20008000000 */
[----:B------:R-:W-:Y:S01]  /*0270*/  UMOV UR5, URZ ;  /* 0x000000ff00057c82 */ /* 0x000fe20008000000 */
[----:B0-----:R-:W-:Y:S02]  /*0280*/  LEA R5, P1, R16, UR18, 0x2 ;  /* 0x0000001210057c11 */ /* 0x001fe4000f8210ff */
[----:B------:R-:W-:Y:S02]  /*0290*/  LEA R6, P2, R14, UR16, 0x2 ;  /* 0x000000100e067c11 */ /* 0x000fe4000f8410ff */
[----:B------:R-:W-:-:S02]  /*02a0*/  LEA.HI.X R7, R16, UR19, RZ, 0x2, P1 ;  /* 0x0000001310077c11 */ /* 0x000fc400088f14ff */
[----:B------:R-:W-:-:S09]  /*02b0*/  LEA.HI.X R8, R14, UR17, RZ, 0x2, P2 ;  /* 0x000000110e087c11 */ /* 0x000fd200090f14ff */
.L_x_1:
[----:B------:R-:W-:-:S04]  /*02c0*/  IADD3 R22, P1, PT, R6, UR4, RZ ;  /* 0x0000000406167c10 */ /* 0x000fc8000ff3e0ff */
[----:B------:R-:W-:-:S05]  /*02d0*/  IADD3.X R23, PT, PT, R8, UR5, RZ, P1, !PT ;  /* 0x0000000508177c10 */ /* 0x000fca0008ffe4ff */
[----:B0-----:R0:W2:Y:S01]  /*02e0*/  LDG.E.CONSTANT R12, desc[UR8][R22.64] ;  /* 0x00000008160c7981 */ /* 0x0010a2000c1e9900 */
[----:B------:R-:W-:-:S04]  /*02f0*/  IADD3 R24, P1, PT, R22, UR10, RZ ;  /* 0x0000000a16187c10 */ /* 0x000fc8000ff3e0ff */
[----:B------:R-:W-:-:S05]  /*0300*/  IADD3.X R25, PT, PT, R23, UR11, RZ, P1, !PT ;  /* 0x0000000b17197c10 */ /* 0x000fca0008ffe4ff */
[----:B------:R1:W3:Y:S01]  /*0310*/  LDG.E.CONSTANT R29, desc[UR8][R24.64] ;  /* 0x00000008181d7981 */ /* 0x0002e2000c1e9900 */
[----:B------:R-:W-:-:S04]  /*0320*/  IADD3 R26, P1, PT, R24, UR10, RZ ;  /* 0x0000000a181a7c10 */ /* 0x000fc8000ff3e0ff */
[----:B------:R-:W-:-:S05]  /*0330*/  IADD3.X R27, PT, PT, R25, UR11, RZ, P1, !PT ;  /* 0x0000000b191b7c10 */ /* 0x000fca0008ffe4ff */
[----:B------:R4:W5:Y:S01]  /*0340*/  LDG.E.CONSTANT R13, desc[UR8][R26.64] ;  /* 0x000000081a0d7981 */ /* 0x000962000c1e9900 */
[----:B------:R-:W-:-:S04]  /*0350*/  IADD3 R18, P1, PT, R26, UR10, RZ ;  /* 0x0000000a1a127c10 */ /* 0x000fc8000ff3e0ff */
[----:B------:R-:W-:-:S05]  /*0360*/  IADD3.X R19, PT, PT, R27, UR11, RZ, P1, !PT ;  /* 0x0000000b1b137c10 */ /* 0x000fca0008ffe4ff */
[----:B------:R4:W5:Y:S01]  /*0370*/  LDG.E.CONSTANT R11, desc[UR8][R18.64] ;  /* 0x00000008120b7981 */ /* 0x000962000c1e9900 */
[----:B------:R-:W-:-:S04]  /*0380*/  IADD3 R20, P1, PT, R18, UR10, RZ ;  /* 0x0000000a12147c10 */ /* 0x000fc8000ff3e0ff */
[----:B------:R-:W-:-:S05]  /*0390*/  IADD3.X R21, PT, PT, R19, UR11, RZ, P1, !PT ;  /* 0x0000000b13157c10 */ /* 0x000fca0008ffe4ff */
[----:B------:R4:W5:Y:S01]  /*03a0*/  LDG.E.CONSTANT R10, desc[UR8][R20.64] ;  /* 0x00000008140a7981 */ /* 0x000962000c1e9900 */
[----:B0-----:R-:W-:-:S04]  /*03b0*/  IADD3 R22, P1, PT, R20, UR10, RZ ;  /* 0x0000000a14167c10 */ /* 0x001fc8000ff3e0ff */
[----:B------:R-:W-:Y:S02]  /*03c0*/  IADD3.X R23, PT, PT, R21, UR11, RZ, P1, !PT ;  /* 0x0000000b15177c10 */ /* 0x000fe40008ffe4ff */
[----:B-1----:R-:W-:-:S03]  /*03d0*/  IADD3 R24, P1, PT, R22, UR10, RZ ;  /* 0x0000000a16187c10 */ /* 0x002fc6000ff3e0ff */
[----:B------:R-:W5:Y:S01]  /*03e0*/  LDG.E.CONSTANT R28, desc[UR8][R22.64] ;  /* 0x00000008161c7981 */ /* 0x000f62000c1e9900 */
[----:B------:R-:W-:Y:S02]  /*03f0*/  IADD3.X R25, PT, PT, R23, UR11, RZ, P1, !PT ;  /* 0x0000000b17197c10 */ /* 0x000fe40008ffe4ff */
[----:B----4-:R-:W-:-:S04]  /*0400*/  IADD3 R26, P1, PT, R24, UR10, RZ ;  /* 0x0000000a181a7c10 */ /* 0x010fc8000ff3e0ff */
[----:B------:R-:W-:Y:S02]  /*0410*/  IADD3.X R27, PT, PT, R25, UR11, RZ, P1, !PT ;  /* 0x0000000b191b7c10 */ /* 0x000fe40008ffe4ff */
[----:B------:R-:W-:Y:S01]  /*0420*/  IADD3 R18, P1, PT, R5, UR4, RZ ;  /* 0x0000000405127c10 */ /* 0x000fe2000ff3e0ff */
[----:B------:R0:W4:Y:S03]  /*0430*/  LDG.E.CONSTANT R23, desc[UR8][R24.64] ;  /* 0x0000000818177981 */ /* 0x000126000c1e9900 */
[----:B------:R-:W-:Y:S01]  /*0440*/  IADD3.X R19, PT, PT, R7, UR5, RZ, P1, !PT ;  /* 0x0000000507137c10 */ /* 0x000fe20008ffe4ff */
[----:B------:R1:W4:Y:S01]  /*0450*/  LDG.E.CONSTANT R27, desc[UR8][R26.64] ;  /* 0x000000081a1b7981 */ /* 0x000322000c1e9900 */
[----:B------:R-:W-:Y:S01]  /*0460*/  IADD3 R20, P1, PT, R18, UR10, RZ ;  /* 0x0000000a12147c10 */ /* 0x000fe2000ff3e0ff */
[----:B------:R-:W-:Y:S01]  /*0470*/  VIADD R9, R9, 0x8 ;  /* 0x0000000809097836 */ /* 0x000fe20000000000 */
[----:B------:R-:W-:-:S02]  /*0480*/  ULEA UR4, UP0, UR6, UR4, 0x5 ;  /* 0x0000000406047291 */ /* 0x000fc4000f8028ff */
[----:B------:R-:W-:Y:S02]  /*0490*/  IADD3.X R21, PT, PT, R19, UR11, RZ, P1, !PT ;  /* 0x0000000b13157c10 */ /* 0x000fe40008ffe4ff */
[----:B0-----:R-:W-:Y:S01]  /*04a0*/  IADD3 R24, P1, PT, R20, UR10, RZ ;  /* 0x0000000a14187c10 */ /* 0x001fe2000ff3e0ff */
[----:B------:R-:W-:-:S03]  /*04b0*/  UIADD3.X UR5, UPT, UPT, UR5, UR12, URZ, UP0, !UPT ;  /* 0x0000000c05057290 */ /* 0x000fc600087fe4ff */
[----:B------:R-:W-:Y:S01]  /*04c0*/  IADD3.X R25, PT, PT, R21, UR11, RZ, P1, !PT ;  /* 0x0000000b15197c10 */ /* 0x000fe20008ffe4ff */
[----:B--2---:R-:W-:Y:S01]  /*04d0*/  STS [R4], R12 ;  /* 0x0000000c04007388 */ /* 0x004fe20000000800 */
[----:B------:R-:W-:Y:S06]  /*04e0*/  BAR.SYNC.DEFER_BLOCKING 0x0 ;  /* 0x0000000000007b1d */ /* 0x000fec0000010000 */
[----:B------:R-:W0:Y:S04]  /*04f0*/  LDS R22, [R4] ;  /* 0x0000000004167984 */ /* 0x000e280000000800 */
[----:B---3--:R-:W-:Y:S04]  /*0500*/  STS [R4], R29 ;  /* 0x0000001d04007388 */ /* 0x008fe80000000800 */
[----:B0-----:R0:W-:Y:S01]  /*0510*/  STG.E desc[UR8][R18.64], R22 ;  /* 0x0000001612007986 */ /* 0x0011e2000c101908 */
[----:B------:R-:W-:Y:S01]  /*0520*/  BAR.SYNC.DEFER_BLOCKING 0x0 ;  /* 0x0000000000007b1d */ /* 0x000fe20000010000 */
[----:B0-----:R-:W-:-:S04]  /*0530*/  IADD3 R18, P1, PT, R24, UR10, RZ ;  /* 0x0000000a18127c10 */ /* 0x001fc8000ff3e0ff */
[----:B------:R-:W-:Y:S02]  /*0540*/  IADD3.X R19, PT, PT, R25, UR11, RZ, P1, !PT ;  /* 0x0000000b19137c10 */ /* 0x000fe40008ffe4ff */
[----:B------:R-:W-:Y:S01]  /*0550*/  IADD3 R12, P1, PT, R18, UR10, RZ ;  /* 0x0000000a120c7c10 */ /* 0x000fe2000ff3e0ff */
[----:B-1----:R-:W0:Y:S04]  /*0560*/  LDS R26, [R4] ;  /* 0x00000000041a7984 */ /* 0x002e280000000800 */
[----:B-----5:R1:W-:Y:S02]  /*0570*/  STS [R4], R13 ;  /* 0x0000000d04007388 */ /* 0x0203e40000000800 */
[----:B-1----:R-:W-:Y:S02]  /*0580*/  IADD3.X R13, PT, PT, R19, UR11, RZ, P1, !PT ;  /* 0x0000000b130d7c10 */ /* 0x002fe40008ffe4ff */
[----:B0-----:R0:W-:Y:S01]  /*0590*/  STG.E desc[UR8][R20.64], R26 ;  /* 0x0000001a14007986 */ /* 0x0011e2000c101908 */
[----:B------:R-:W-:Y:S01]  /*05a0*/  BAR.SYNC.DEFER_BLOCKING 0x0 ;  /* 0x0000000000007b1d */ /* 0x000fe20000010000 */
[----:B0-----:R-:W-:-:S04]  /*05b0*/  IADD3 R20, P1, PT, R12, UR10, RZ ;  /* 0x0000000a0c147c10 */ /* 0x001fc8000ff3e0ff */
[----:B------:R-:W-:Y:S01]  /*05c0*/  IADD3.X R21, PT, PT, R13, UR11, RZ, P1, !PT ;  /* 0x0000000b0d157c10 */ /* 0x000fe20008ffe4ff */
[----:B------:R-:W0:Y:S04]  /*05d0*/  LDS R29, [R4] ;  /* 0x00000000041d7984 */ /* 0x000e280000000800 */
[----:B------:R-:W-:Y:S04]  /*05e0*/  STS [R4], R11 ;  /* 0x0000000b04007388 */ /* 0x000fe80000000800 */
[----:B0-----:R-:W-:Y:S01]  /*05f0*/  STG.E desc[UR8][R24.64], R29 ;  /* 0x0000001d18007986 */ /* 0x001fe2000c101908 */
[----:B------:R-:W-:Y:S06]  /*0600*/  BAR.SYNC.DEFER_BLOCKING 0x0 ;  /* 0x0000000000007b1d */ /* 0x000fec0000010000 */
[----:B------:R-:W0:Y:S04]  /*0610*/  LDS R22, [R4] ;  /* 0x0000000004167984 */ /* 0x000e280000000800 */
[----:B------:R1:W-:Y:S02]  /*0620*/  STS [R4], R10 ;  /* 0x0000000a04007388 */ /* 0x0003e40000000800 */
[----:B-1----:R-:W-:-:S04]  /*0630*/  IADD3 R10, P1, PT, R20, UR10, RZ ;  /* 0x0000000a140a7c10 */ /* 0x002fc8000ff3e0ff */
[----:B------:R-:W-:Y:S01]  /*0640*/  IADD3.X R11, PT, PT, R21, UR11, RZ, P1, !PT ;  /* 0x0000000b150b7c10 */ /* 0x000fe20008ffe4ff */
[----:B0-----:R-:W-:Y:S01]  /*0650*/  STG.E desc[UR8][R18.64], R22 ;  /* 0x0000001612007986 */ /* 0x001fe2000c101908 */
[----:B------:R-:W-:Y:S06]  /*0660*/  BAR.SYNC.DEFER_BLOCKING 0x0 ;  /* 0x0000000000007b1d */ /* 0x000fec0000010000 */
[----:B------:R-:W0:Y:S04]  /*0670*/  LDS R26, [R4] ;  /* 0x00000000041a7984 */ /* 0x000e280000000800 */
[----:B------:R-:W-:Y:S04]  /*0680*/  STS [R4], R28 ;  /* 0x0000001c04007388 */ /* 0x000fe80000000800 */
[----:B0-----:R0:W-:Y:S01]  /*0690*/  STG.E desc[UR8][R12.64], R26 ;  /* 0x0000001a0c007986 */ /* 0x0011e2000c101908 */
[----:B------:R-:W-:Y:S01]  /*06a0*/  BAR.SYNC.DEFER_BLOCKING 0x0 ;  /* 0x0000000000007b1d */ /* 0x000fe20000010000 */
[----:B0-----:R-:W-:-:S04]  /*06b0*/  IADD3 R12, P1, PT, R10, UR10, RZ ;  /* 0x0000000a0a0c7c10 */ /* 0x001fc8000ff3e0ff */
[----:B------:R-:W-:Y:S02]  /*06c0*/  IADD3.X R13, PT, PT, R11, UR11, RZ, P1, !PT ;  /* 0x0000000b0b0d7c10 */ /* 0x000fe40008ffe4ff */
[----:B------:R-:W-:Y:S01]  /*06d0*/  ISETP.NE.AND P1, PT, R9, RZ, PT ;  /* 0x000000ff0900720c */ /* 0x000fe20003f25270 */
[----:B------:R-:W0:Y:S04]  /*06e0*/  LDS R25, [R4] ;  /* 0x0000000004197984 */ /* 0x000e280000000800 */
[----:B----4-:R-:W-:Y:S04]  /*06f0*/  STS [R4], R23 ;  /* 0x0000001704007388 */ /* 0x010fe80000000800 */
[----:B0-----:R-:W-:Y:S01]  /*0700*/  STG.E desc[UR8][R20.64], R25 ;  /* 0x0000001914007986 */ /* 0x001fe2000c101908 */
[----:B------:R-:W-:Y:S06]  /*0710*/  BAR.SYNC.DEFER_BLOCKING 0x0 ;  /* 0x0000000000007b1d */ /* 0x000fec0000010000 */
[----:B------:R-:W0:Y:S04]  /*0720*/  LDS R19, [R4] ;  /* 0x0000000004137984 */ /* 0x000e280000000800 */
[----:B------:R-:W-:Y:S04]  /*0730*/  STS [R4], R27 ;  /* 0x0000001b04007388 */ /* 0x000fe80000000800 */
[----:B0-----:R-:W-:Y:S01]  /*0740*/  STG.E desc[UR8][R10.64], R19 ;  /* 0x000000130a007986 */ /* 0x001fe2000c101908 */
[----:B------:R-:W-:Y:S06]  /*0750*/  BAR.SYNC.DEFER_BLOCKING 0x0 ;  /* 0x0000000000007b1d */ /* 0x000fec0000010000 */
[----:B------:R-:W0:Y:S04]  /*0760*/  LDS R29, [R4] ;  /* 0x00000000041d7984 */ /* 0x000e280000000800 */
[----:B0-----:R0:W-:Y:S01]  /*0770*/  STG.E desc[UR8][R12.64], R29 ;  /* 0x0000001d0c007986 */ /* 0x0011e2000c101908 */
[----:B------:R-:W-:Y:S05]  /*0780*/  @P1 BRA `(.L_x_1) ;  /* 0xfffffff800cc1947 */ /* 0x000fea000383ffff */
.L_x_0:
[----:B------:R-:W-:Y:S05]  /*0790*/  @!P0 EXIT ;  /* 0x000000000000894d */ /* 0x000fea0003800000 */
[----:B------:R-:W-:Y:S02]  /*07a0*/  ISETP.GE.U32.AND P1, PT, R2, 0x4, PT ;  /* 0x000000040200780c */ /* 0x000fe40003f26070 */
[----:B------:R-:W-:-:S04]  /*07b0*/  LOP3.LUT R5, R0, 0x3, RZ, 0xc0, !PT ;  /* 0x0000000300057812 */ /* 0x000fc800078ec0ff */
[----:B------:R-:W-:-:S07]  /*07c0*/  ISETP.NE.AND P0, PT, R5, RZ, PT ;  /* 0x000000ff0500720c */ /* 0x000fce0003f05270 */
[----:B------:R-:W-:Y:S06]  /*07d0*/  @!P1 BRA `(.L_x_2) ;  /* 0x0000000000c09947 */ /* 0x000fec0003800000 */
[----:B------:R-:W1:Y:S01]  /*07e0*/  LDCU.64 UR4, c[0x0][0x380] ;  /* 0x00007000ff0477ac */ /* 0x000e620008000a00 */
[----:B------:R-:W-:Y:S02]  /*07f0*/  IMAD.MOV.U32 R15, RZ, RZ, RZ ;  /* 0x000000ffff0f7224 */ /* 0x000fe400078e00ff */
[C---:B------:R-:W-:Y:S02]  /*0800*/  IMAD R25, R3.reuse, UR7, RZ ;  /* 0x0000000703197c24 */ /* 0x040fe4000f8e02ff */
[----:B------:R-:W-:-:S04]  /*0810*/  IMAD.WIDE.U32 R6, R3, UR6, R14 ;  /* 0x0000000603067c25 */ /* 0x000fc8000f8e000e */
[----:B------:R-:W-:Y:S01]  /*0820*/  IMAD.IADD R7, R7, 0x1, R25 ;  /* 0x0000000107077824 */ /* 0x000fe200078e0219 */
[----:B-1----:R-:W-:-:S04]  /*0830*/  LEA R8, P1, R6, UR4, 0x2 ;  /* 0x0000000406087c11 */ /* 0x002fc8000f8210ff */
[----:B------:R-:W-:Y:S01]  /*0840*/  LEA.HI.X R9, R6, UR5, R7, 0x2, P1 ;  /* 0x0000000506097c11 */ /* 0x000fe200088f1407 */
[----:B------:R-:W-:Y:S02]  /*0850*/  USHF.L.U32 UR11, UR6, 0x2, URZ ;  /* 0x00000002060b7899 */ /* 0x000fe400080006ff */
[----:B------:R-:W-:Y:S02]  /*0860*/  USHF.L.U64.HI UR10, UR6, 0x2, UR7 ;  /* 0x00000002060a7899 */ /* 0x000fe40008010207 */
[----:B------:R-:W2:Y:S01]  /*0870*/  LDG.E.CONSTANT R17, desc[UR8][R8.64] ;  /* 0x0000000808117981 */ /* 0x000ea2000c1e9900 */
[----:B------:R-:W1:Y:S01]  /*0880*/  LDCU.64 UR4, c[0x0][0x388] ;  /* 0x00007100ff0477ac */ /* 0x000e620008000a00 */
[----:B------:R-:W-:-:S04]  /*0890*/  IADD3 R6, P1, PT, R8, UR11, RZ ;  /* 0x0000000b08067c10 */ /* 0x000fc8000ff3e0ff */
[----:B------:R-:W-:-:S05]  /*08a0*/  IADD3.X R7, PT, PT, R9, UR10, RZ, P1, !PT ;  /* 0x0000000a09077c10 */ /* 0x000fca0008ffe4ff */
[----:B------:R3:W4:Y:S01]  /*08b0*/  LDG.E.CONSTANT R21, desc[UR8][R6.64] ;  /* 0x0000000806157981 */ /* 0x000722000c1e9900 */
[----:B------:R-:W-:-:S04]  /*08c0*/  IADD3 R10, P1, PT, R6, UR11, RZ ;  /* 0x0000000b060a7c10 */ /* 0x000fc8000ff3e0ff */
[----:B------:R-:W-:-:S05]  /*08d0*/  IADD3.X R11, PT, PT, R7, UR10, RZ, P1, !PT ;  /* 0x0000000a070b7c10 */ /* 0x000fca0008ffe4ff */
[----:B------:R5:W4:Y:S01]  /*08e0*/  LDG.E.CONSTANT R23, desc[UR8][R10.64] ;  /* 0x000000080a177981 */ /* 0x000b22000c1e9900 */
[----:B0-----:R-:W-:-:S04]  /*08f0*/  IADD3 R12, P1, PT, R10, UR11, RZ ;  /* 0x0000000b0a0c7c10 */ /* 0x001fc8000ff3e0ff */
[----:B------:R-:W-:-:S05]  /*0900*/  IADD3.X R13, PT, PT, R11, UR10, RZ, P1, !PT ;  /* 0x0000000a0b0d7c10 */ /* 0x000fca0008ffe4ff */
[----:B------:R0:W4:Y:S04]  /*0910*/  LDG.E.CONSTANT R27, desc[UR8][R12.64] ;  /* 0x000000080c1b7981 */ /* 0x000128000c1e9900 */
[----:B--2---:R2:W-:Y:S01]  /*0920*/  STS [R4], R17 ;  /* 0x0000001104007388 */ /* 0x0045e20000000800 */
[----:B------:R-:W-:Y:S01]  /*0930*/  BAR.SYNC.DEFER_BLOCKING 0x0 ;  /* 0x0000000000007b1d */ /* 0x000fe20000010000 */
[----:B--2---:R-:W-:Y:S02]  /*0940*/  IMAD.MOV.U32 R17, RZ, RZ, RZ ;  /* 0x000000ffff117224 */ /* 0x004fe400078e00ff */
[----:B---3--:R-:W-:-:S04]  /*0950*/  IMAD.WIDE.U32 R6, R3, UR6, R16 ;  /* 0x0000000603067c25 */ /* 0x008fc8000f8e0010 */
[----:B------:R-:W-:Y:S01]  /*0960*/  IMAD.IADD R7, R25, 0x1, R7 ;  /* 0x0000000119077824 */ /* 0x000fe200078e0207 */
[----:B-1----:R-:W-:Y:S01]  /*0970*/  LEA R8, P1, R6, UR4, 0x2 ;  /* 0x0000000406087c11 */ /* 0x002fe2000f8210ff */
[----:B------:R-:W-:-:S03]  /*0980*/  VIADD R3, R3, 0x4 ;  /* 0x0000000403037836 */ /* 0x000fc60000000000 */
[----:B------:R-:W-:Y:S02]  /*0990*/  LEA.HI.X R9, R6, UR5, R7, 0x2, P1 ;  /* 0x0000000506097c11 */ /* 0x000fe400088f1407 */
[----:B------:R-:W-:Y:S01]  /*09a0*/  IADD3 R6, P1, PT, R8, UR11, RZ ;  /* 0x0000000b08067c10 */ /* 0x000fe2000ff3e0ff */
[----:B------:R-:W1:Y:S03]  /*09b0*/  LDS R19, [R4] ;  /* 0x0000000004137984 */ /* 0x000e660000000800 */
[----:B------:R-:W-:Y:S02]  /*09c0*/  IADD3.X R7, PT, PT, R9, UR10, RZ, P1, !PT ;  /* 0x0000000a09077c10 */ /* 0x000fe40008ffe4ff */
[----:B-----5:R-:W-:Y:S01]  /*09d0*/  IADD3 R10, P1, PT, R6, UR11, RZ ;  /* 0x0000000b060a7c10 */ /* 0x020fe2000ff3e0ff */
[----:B----4-:R-:W-:Y:S03]  /*09e0*/  STS [R4], R21 ;  /* 0x0000001504007388 */ /* 0x010fe60000000800 */
[----:B------:R-:W-:Y:S01]  /*09f0*/  IADD3.X R11, PT, PT, R7, UR10, RZ, P1, !PT ;  /* 0x0000000a070b7c10 */ /* 0x000fe20008ffe4ff */
[----:B-1----:R1:W-:Y:S01]  /*0a00*/  STG.E desc[UR8][R8.64], R19 ;  /* 0x0000001308007986 */ /* 0x0023e2000c101908 */
[----:B------:R-:W-:Y:S01]  /*0a10*/  BAR.SYNC.DEFER_BLOCKING 0x0 ;  /* 0x0000000000007b1d */ /* 0x000fe20000010000 */
[----:B-1----:R-:W-:-:S04]  /*0a20*/  IADD3 R8, P1, PT, R10, UR11, RZ ;  /* 0x0000000b0a087c10 */ /* 0x002fc8000ff3e0ff */
[----:B------:R-:W-:Y:S01]  /*0a30*/  IADD3.X R9, PT, PT, R11, UR10, RZ, P1, !PT ;  /* 0x0000000a0b097c10 */ /* 0x000fe20008ffe4ff */
[----:B0-----:R-:W0:Y:S04]  /*0a40*/  LDS R13, [R4] ;  /* 0x00000000040d7984 */ /* 0x001e280000000800 */
[----:B------:R-:W-:Y:S04]  /*0a50*/  STS [R4], R23 ;  /* 0x0000001704007388 */ /* 0x000fe80000000800 */
[----:B0-----:R-:W-:Y:S01]  /*0a60*/  STG.E desc[UR8][R6.64], R13 ;  /* 0x0000000d06007986 */ /* 0x001fe2000c101908 */
[----:B------:R-:W-:Y:S06]  /*0a70*/  BAR.SYNC.DEFER_BLOCKING 0x0 ;  /* 0x0000000000007b1d */ /* 0x000fec0000010000 */
[----:B------:R-:W0:Y:S04]  /*0a80*/  LDS R25, [R4] ;  /* 0x0000000004197984 */ /* 0x000e280000000800 */
[----:B------:R-:W-:Y:S04]  /*0a90*/  STS [R4], R27 ;  /* 0x0000001b04007388 */ /* 0x000fe80000000800 */
[----:B0-----:R-:W-:Y:S01]  /*0aa0*/  STG.E desc[UR8][R10.64], R25 ;  /* 0x000000190a007986 */ /* 0x001fe2000c101908 */
[----:B------:R-:W-:Y:S06]  /*0ab0*/  BAR.SYNC.DEFER_BLOCKING 0x0 ;  /* 0x0000000000007b1d */ /* 0x000fec0000010000 */
[----:B------:R-:W0:Y:S04]  /*0ac0*/  LDS R19, [R4] ;  /* 0x0000000004137984 */ /* 0x000e280000000800 */
[----:B0-----:R1:W-:Y:S02]  /*0ad0*/  STG.E desc[UR8][R8.64], R19 ;  /* 0x0000001308007986 */ /* 0x0013e4000c101908 */
.L_x_2:
[----:B------:R-:W-:Y:S05]  /*0ae0*/  @!P0 EXIT ;  /* 0x000000000000894d */ /* 0x000fea0003800000 */
[----:B------:R-:W-:Y:S02]  /*0af0*/  ISETP.NE.AND P1, PT, R5, 0x1, PT ;  /* 0x000000010500780c */ /* 0x000fe40003f25270 */
[----:B------:R-:W-:-:S04]  /*0b00*/  LOP3.LUT R0, R0, 0x1, RZ, 0xc0, !PT ;  /* 0x0000000100007812 */ /* 0x000fc800078ec0ff */
[----:B------:R-:W-:-:S07]  /*0b10*/  ISETP.NE.U32.AND P0, PT, R0, 0x1, PT ;  /* 0x000000010000780c */ /* 0x000fce0003f05070 */
[----:B------:R-:W-:Y:S06]  /*0b20*/  @!P1 BRA `(.L_x_3) ;  /* 0x0000000000809947 */ /* 0x000fec0003800000 */
[----:B------:R-:W1:Y:S01]  /*0b30*/  LDCU.64 UR4, c[0x0][0x380] ;  /* 0x00007000ff0477ac */ /* 0x000e620008000a00 */
[----:B------:R-:W-:Y:S02]  /*0b40*/  IMAD.MOV.U32 R6, RZ, RZ, R14 ;  /* 0x000000ffff067224 */ /* 0x000fe400078e000e */
[----:B------:R-:W-:Y:S02]  /*0b50*/  IMAD.MOV.U32 R7, RZ, RZ, RZ ;  /* 0x000000ffff077224 */ /* 0x000fe400078e00ff */
[C---:B0-----:R-:W-:Y:S02]  /*0b60*/  IMAD R13, R3.reuse, UR7, RZ ;  /* 0x00000007030d7c24 */ /* 0x041fe4000f8e02ff */
[----:B------:R-:W-:-:S04]  /*0b70*/  IMAD.WIDE.U32 R6, R3, UR6, R6 ;  /* 0x0000000603067c25 */ /* 0x000fc8000f8e0006 */
[----:B------:R-:W-:Y:S01]  /*0b80*/  IMAD.IADD R5, R7, 0x1, R13 ;  /* 0x0000000107057824 */ /* 0x000fe200078e020d */
[----:B-1----:R-:W-:-:S04]  /*0b90*/  LEA R8, P1, R6, UR4, 0x2 ;  /* 0x0000000406087c11 */ /* 0x002fc8000f8210ff */
[----:B------:R-:W-:Y:S01]  /*0ba0*/  LEA.HI.X R9, R6, UR5, R5, 0x2, P1 ;  /* 0x0000000506097c11 */ /* 0x000fe200088f1405 */
[----:B------:R-:W-:Y:S02]  /*0bb0*/  USHF.L.U32 UR11, UR6, 0x2, URZ ;  /* 0x00000002060b7899 */ /* 0x000fe400080006ff */
[----:B------:R-:W-:Y:S02]  /*0bc0*/  USHF.L.U64.HI UR10, UR6, 0x2, UR7 ;  /* 0x00000002060a7899 */ /* 0x000fe40008010207 */
[----:B------:R0:W2:Y:S01]  /*0bd0*/  LDG.E.CONSTANT R19, desc[UR8][R8.64] ;  /* 0x0000000808137981 */ /* 0x0000a2000c1e9900 */
[----:B------:R-:W0:Y:S01]  /*0be0*/  LDCU.64 UR4, c[0x0][0x388] ;  /* 0x00007100ff0477ac */ /* 0x000e220008000a00 */
[----:B------:R-:W-:-:S04]  /*0bf0*/  IADD3 R10, P1, PT, R8, UR11, RZ ;  /* 0x0000000b080a7c10 */ /* 0x000fc8000ff3e0ff */
[----:B------:R-:W-:-:S05]  /*0c00*/  IADD3.X R11, PT, PT, R9, UR10, RZ, P1, !PT ;  /* 0x0000000a090b7c10 */ /* 0x000fca0008ffe4ff */
[----:B------:R-:W3:Y:S01]  /*0c10*/  LDG.E.CONSTANT R21, desc[UR8][R10.64] ;  /* 0x000000080a157981 */ /* 0x000ee2000c1e9900 */
[----:B------:R-:W-:Y:S02]  /*0c20*/  IMAD.MOV.U32 R6, RZ, RZ, R16 ;  /* 0x000000ffff067224 */ /* 0x000fe400078e0010 */
[----:B------:R-:W-:Y:S02]  /*0c30*/  IMAD.MOV.U32 R7, RZ, RZ, RZ ;  /* 0x000000ffff077224 */ /* 0x000fe400078e00ff */
[----:B------:R-:W-:-:S04]  /*0c40*/  IMAD.WIDE.U32 R6, R3, UR6, R6 ;  /* 0x0000000603067c25 */ /* 0x000fc8000f8e0006 */
[----:B------:R-:W-:Y:S01]  /*0c50*/  IMAD.IADD R13, R13, 0x1, R7 ;  /* 0x000000010d0d7824 */ /* 0x000fe200078e0207 */
[----:B0-----:R-:W-:Y:S01]  /*0c60*/  LEA R8, P1, R6, UR4, 0x2 ;  /* 0x0000000406087c11 */ /* 0x001fe2000f8210ff */
[----:B------:R-:W-:-:S03]  /*0c70*/  VIADD R3, R3, 0x2 ;  /* 0x0000000203037836 */ /* 0x000fc60000000000 */
[----:B------:R-:W-:Y:S02]  /*0c80*/  LEA.HI.X R9, R6, UR5, R13, 0x2, P1 ;  /* 0x0000000506097c11 */ /* 0x000fe400088f140d */
[----:B------:R-:W-:-:S04]  /*0c90*/  IADD3 R6, P1, PT, R8, UR11, RZ ;  /* 0x0000000b08067c10 */ /* 0x000fc8000ff3e0ff */
[----:B------:R-:W-:Y:S01]  /*0ca0*/  IADD3.X R7, PT, PT, R9, UR10, RZ, P1, !PT ;  /* 0x0000000a09077c10 */ /* 0x000fe20008ffe4ff */
[----:B--2---:R-:W-:Y:S01]  /*0cb0*/  STS [R4], R19 ;  /* 0x0000001304007388 */ /* 0x004fe20000000800 */
[----:B------:R-:W-:Y:S06]  /*0cc0*/  BAR.SYNC.DEFER_BLOCKING 0x0 ;  /* 0x0000000000007b1d */ /* 0x000fec0000010000 */
[----:B------:R-:W0:Y:S04]  /*0cd0*/  LDS R5, [R4] ;  /* 0x0000000004057984 */ /* 0x000e280000000800 */
[----:B---3--:R-:W-:Y:S04]  /*0ce0*/  STS [R4], R21 ;  /* 0x0000001504007388 */ /* 0x008fe80000000800 */
[----:B0-----:R-:W-:Y:S01]  /*0cf0*/  STG.E desc[UR8][R8.64], R5 ;  /* 0x0000000508007986 */ /* 0x001fe2000c101908 */
[----:B------:R-:W-:Y:S06]  /*0d00*/  BAR.SYNC.DEFER_BLOCKING 0x0 ;  /* 0x0000000000007b1d */ /* 0x000fec0000010000 */
[----:B------:R-:W0:Y:S04]  /*0d10*/  LDS R11, [R4] ;  /* 0x00000000040b7984 */ /* 0x000e280000000800 */
[----:B0-----:R2:W-:Y:S02]  /*0d20*/  STG.E desc[UR8][R6.64], R11 ;  /* 0x0000000b06007986 */ /* 0x0015e4000c101908 */
.L_x_3:
[----:B------:R-:W-:Y:S05]  /*0d30*/  @P0 EXIT ;  /* 0x000000000000094d */ /* 0x000fea0003800000 */
[----:B------:R-:W1:Y:S01]  /*0d40*/  LDCU.64 UR4, c[0x0][0x380] ;  /* 0x00007000ff0477ac */ /* 0x000e620008000a00 */
[----:B--2---:R-:W-:Y:S02]  /*0d50*/  IMAD.MOV.U32 R6, RZ, RZ, R14 ;  /* 0x000000ffff067224 */ /* 0x004fe400078e000e */
[----:B------:R-:W-:Y:S02]  /*0d60*/  IMAD.MOV.U32 R7, RZ, RZ, RZ ;  /* 0x000000ffff077224 */ /* 0x000fe400078e00ff */
[C---:B------:R-:W-:Y:S02]  /*0d70*/  IMAD R11, R3.reuse, UR7, RZ ;  /* 0x00000007030b7c24 */ /* 0x040fe4000f8e02ff */
[----:B------:R-:W-:-:S04]  /*0d80*/  IMAD.WIDE.U32 R6, R3, UR6, R6 ;  /* 0x0000000603067c25 */ /* 0x000fc8000f8e0006 */
[----:B------:R-:W-:Y:S01]  /*0d90*/  IMAD.IADD R5, R7, 0x1, R11 ;  /* 0x0000000107057824 */ /* 0x000fe200078e020b */
[----:B-1----:R-:W-:-:S04]  /*0da0*/  LEA R8, P0, R6, UR4, 0x2 ;  /* 0x0000000406087c11 */ /* 0x002fc8000f8010ff */
[----:B------:R-:W-:Y:S01]  /*0db0*/  LEA.HI.X R9, R6, UR5, R5, 0x2, P0 ;  /* 0x0000000506097c11 */ /* 0x000fe200080f1405 */
[----:B------:R-:W1:Y:S05]  /*0dc0*/  LDCU.64 UR4, c[0x0][0x388] ;  /* 0x00007100ff0477ac */ /* 0x000e6a0008000a00 */
[----:B------:R-:W2:Y:S01]  /*0dd0*/  LDG.E.CONSTANT R9, desc[UR8][R8.64] ;  /* 0x0000000808097981 */ /* 0x000ea2000c1e9900 */
[----:B------:R-:W-:Y:S02]  /*0de0*/  IMAD.MOV.U32 R17, RZ, RZ, RZ ;  /* 0x000000ffff117224 */ /* 0x000fe400078e00ff */
[----:B------:R-:W-:-:S04]  /*0df0*/  IMAD.WIDE.U32 R2, R3, UR6, R16 ;  /* 0x0000000603027c25 */ /* 0x000fc8000f8e0010 */
[----:B------:R-:W-:Y:S01]  /*0e00*/  IMAD.IADD R3, R11, 0x1, R3 ;  /* 0x000000010b037824 */ /* 0x000fe200078e0203 */
[----:B-1----:R-:W-:-:S04]  /*0e10*/  LEA R6, P0, R2, UR4, 0x2 ;  /* 0x0000000402067c11 */ /* 0x002fc8000f8010ff */
[----:B------:R-:W-:Y:S01]  /*0e20*/  LEA.HI.X R7, R2, UR5, R3, 0x2, P0 ;  /* 0x0000000502077c11 */ /* 0x000fe200080f1403 */
[----:B--2---:R-:W-:Y:S01]  /*0e30*/  STS [R4], R9 ;  /* 0x0000000904007388 */ /* 0x004fe20000000800 */
[----:B------:R-:W-:Y:S06]  /*0e40*/  BAR.SYNC.DEFER_BLOCKING 0x0 ;  /* 0x0000000000007b1d */ /* 0x000fec0000010000 */
[----:B------:R-:W1:Y:S04]  /*0e50*/  LDS R5, [R4] ;  /* 0x0000000004057984 */ /* 0x000e680000000800 */
[----:B-1----:R-:W-:Y:S01]  /*0e60*/  STG.E desc[UR8][R6.64], R5 ;  /* 0x0000000506007986 */ /* 0x002fe2000c101908 */
[----:B------:R-:W-:Y:S05]  /*0e70*/  EXIT ;  /* 0x000000000000794d */ /* 0x000fea0003800000 */
.L_x_4:
[----:B------:R-:W-:-:S00]  /*0e80*/  BRA `(.L_x_4) ;  /* 0xfffffffc00fc7947 */ /* 0x000fc0000383ffff */
[----:B------:R-:W-:-:S00]  /*0e90*/  NOP ;  /* 0x0000000000007918 */ /* 0x000fc00000000000 */
        /* <DEDUP_REMOVED lines=14> */
.L_x_5:


//--------------------- .nv.shared._Z20transposeBatch_try01PKfPfiii --------------------------
	.section	.nv.shared._Z20transposeBatch_try01PKfPfiii,"aw",@nobits
	.sectionflags	@""
	.align	16
	.zero		1024


//--------------------- .nv.shared.reserved.0     --------------------------
	.section	.nv.shared.reserved.0,"aw",@nobits
	.weak		__nv_reservedSMEM_offset_0_alias
	.size		__nv_reservedSMEM_offset_0_alias, 0, 64
	.other		__nv_reservedSMEM_offset_0_alias,@"STO_CUDA_RESERVED_SHARED STV_DEFAULT"
__nv_reservedSMEM_offset_0_alias:
	.zero		0
	.zero		64


//--------------------- .nv.constant0._Z20transposeBatch_try01PKfPfiii --------------------------
	.section	.nv.constant0._Z20transposeBatch_try01PKfPfiii,"a",@progbits
	.sectionflags	@""
	.align	4
.nv.constant0._Z20transposeBatch_try01PKfPfiii:
	.zero		924


//--------------------- SYMBOLS --------------------------

	.type		.nv.reservedSmem.offset0,@object
	.size		.nv.reservedSmem.offset0,0x4
	.type		.nv.reservedSmem.cap,@object
	.size		.nv.reservedSmem.cap,0x4
